	.headerflags	@"EF_CUDA_TEXMODE_UNIFIED EF_CUDA_64BIT_ADDRESS EF_CUDA_ACCELERATORS EF_CUDA_SM90 EF_CUDA_VIRTUAL_SM(EF_CUDA_SM90)"
	.elftype	@"ET_EXEC"


//--------------------- .nv.info                  --------------------------
	.section	.nv.info,"",@"SHT_CUDA_INFO"
	.align	4


	//----- nvinfo : EIATTR_REGCOUNT
	.align		4
        /*0000*/ 	.byte	0x04, 0x2f
        /*0002*/ 	.short	(.L_3 - .L_2)
	.align		4
.L_2:
        /*0004*/ 	.word	index@(triton_poi_fused__native_batch_norm_legit_no_training_mul_sigmoid_15)
        /*0008*/ 	.word	0x00000020


	//----- nvinfo : EIATTR_MIN_STACK_SIZE
	.align		4
.L_3:
        /*000c*/ 	.byte	0x04, 0x12
        /*000e*/ 	.short	(.L_5 - .L_4)
	.align		4
.L_4:
        /*0010*/ 	.word	index@(triton_poi_fused__native_batch_norm_legit_no_training_mul_sigmoid_15)
        /*0014*/ 	.word	0x00000000


	//----- nvinfo : EIATTR_FRAME_SIZE
	.align		4
.L_5:
        /*0018*/ 	.byte	0x04, 0x11
        /*001a*/ 	.short	(.L_7 - .L_6)
	.align		4
.L_6:
        /*001c*/ 	.word	index@(triton_poi_fused__native_batch_norm_legit_no_training_mul_sigmoid_15)
        /*0020*/ 	.word	0x00000000


	//----- nvinfo : EIATTR_MIN_STACK_SIZE
	.align		4
.L_7:
        /*0024*/ 	.byte	0x04, 0x12
        /*0026*/ 	.short	(.L_9 - .L_8)
	.align		4
.L_8:
        /*0028*/ 	.word	index@(triton_poi_fused__native_batch_norm_legit_no_training_mul_sigmoid_15)
        /*002c*/ 	.word	0x00000000
.L_9:


//--------------------- .nv.info.triton_poi_fused__native_batch_norm_legit_no_training_mul_sigmoid_15 --------------------------
	.section	.nv.info.triton_poi_fused__native_batch_norm_legit_no_training_mul_sigmoid_15,"",@"SHT_CUDA_INFO"
	.sectionflags	@""
	.align	4


	//----- nvinfo : EIATTR_CUDA_API_VERSION
	.align		4
        /*0000*/ 	.byte	0x04, 0x37
        /*0002*/ 	.short	(.L_11 - .L_10)
.L_10:
        /*0004*/ 	.word	0x0000007c


	//----- nvinfo : EIATTR_KPARAM_INFO
	.align		4
.L_11:
        /*0008*/ 	.byte	0x04, 0x17
        /*000a*/ 	.short	(.L_13 - .L_12)
.L_12:
        /*000c*/ 	.word	0x00000000
        /*0010*/ 	.short	0x0006
        /*0012*/ 	.short	0x0030
        /*0014*/ 	.byte	0x00, 0xf0, 0x11, 0x00


	//----- nvinfo : EIATTR_KPARAM_INFO
	.align		4
.L_13:
        /*0018*/ 	.byte	0x04, 0x17
        /*001a*/ 	.short	(.L_15 - .L_14)
.L_14:
        /*001c*/ 	.word	0x00000000
        /*0020*/ 	.short	0x0005
        /*0022*/ 	.short	0x0028
        /*0024*/ 	.byte	0x00, 0xf4, 0x21, 0x00


	//----- nvinfo : EIATTR_KPARAM_INFO
	.align		4
.L_15:
        /*0028*/ 	.byte	0x04, 0x17
        /*002a*/ 	.short	(.L_17 - .L_16)
.L_16:
        /*002c*/ 	.word	0x00000000
        /*0030*/ 	.short	0x0004
        /*0032*/ 	.short	0x0020
        /*0034*/ 	.byte	0x00, 0xf4, 0x21, 0x00


	//----- nvinfo : EIATTR_KPARAM_INFO
	.align		4
.L_17:
        /*0038*/ 	.byte	0x04, 0x17
        /*003a*/ 	.short	(.L_19 - .L_18)
.L_18:
        /*003c*/ 	.word	0x00000000
        /*0040*/ 	.short	0x0003
        /*0042*/ 	.short	0x0018
        /*0044*/ 	.byte	0x00, 0xf4, 0x21, 0x00


	//----- nvinfo : EIATTR_KPARAM_INFO
	.align		4
.L_19:
        /*0048*/ 	.byte	0x04, 0x17
        /*004a*/ 	.short	(.L_21 - .L_20)
.L_20:
        /*004c*/ 	.word	0x00000000
        /*0050*/ 	.short	0x0002
        /*0052*/ 	.short	0x0010
        /*0054*/ 	.byte	0x00, 0xf4, 0x21, 0x00


	//----- nvinfo : EIATTR_KPARAM_INFO
	.align		4
.L_21:
        /*0058*/ 	.byte	0x04, 0x17
        /*005a*/ 	.short	(.L_23 - .L_22)
.L_22:
        /*005c*/ 	.word	0x00000000
        /*0060*/ 	.short	0x0001
        /*0062*/ 	.short	0x0008
        /*0064*/ 	.byte	0x00, 0xf4, 0x21, 0x00


	//----- nvinfo : EIATTR_KPARAM_INFO
	.align		4
.L_23:
        /*0068*/ 	.byte	0x04, 0x17
        /*006a*/ 	.short	(.L_25 - .L_24)
.L_24:
        /*006c*/ 	.word	0x00000000
        /*0070*/ 	.short	0x0000
        /*0072*/ 	.short	0x0000
        /*0074*/ 	.byte	0x00, 0xf4, 0x21, 0x00


	//----- nvinfo : EIATTR_SPARSE_MMA_MASK
	.align		4
.L_25:
        /*0078*/ 	.byte	0x03, 0x50
        /*007a*/ 	.short	0x0000


	//----- nvinfo : EIATTR_MAXREG_COUNT
	.align		4
        /*007c*/ 	.byte	0x03, 0x1b
        /*007e*/ 	.short	0x00ff


	//----- nvinfo : EIATTR_EXIT_INSTR_OFFSETS
	.align		4
        /*0080*/ 	.byte	0x04, 0x1c
        /*0082*/ 	.short	(.L_27 - .L_26)


	//   ....[0]....
.L_26:
        /*0084*/ 	.word	0x00000870


	//----- nvinfo : EIATTR_REQNTID
	.align		4
.L_27:
        /*0088*/ 	.byte	0x04, 0x10
        /*008a*/ 	.short	(.L_29 - .L_28)
.L_28:
        /*008c*/ 	.word	0x00000080
        /*0090*/ 	.word	0x00000001
        /*0094*/ 	.word	0x00000001


	//----- nvinfo : EIATTR_CBANK_PARAM_SIZE
	.align		4
.L_29:
        /*0098*/ 	.byte	0x03, 0x19
        /*009a*/ 	.short	0x0034


	//----- nvinfo : EIATTR_PARAM_CBANK
	.align		4
        /*009c*/ 	.byte	0x04, 0x0a
        /*009e*/ 	.short	(.L_31 - .L_30)
	.align		4
.L_30:
        /*00a0*/ 	.word	index@(.nv.constant0.triton_poi_fused__native_batch_norm_legit_no_training_mul_sigmoid_15)
        /*00a4*/ 	.short	0x0210
        /*00a6*/ 	.short	0x0034


	//----- nvinfo : EIATTR_SW_WAR
	.align		4
.L_31:
        /*00a8*/ 	.byte	0x04, 0x36
        /*00aa*/ 	.short	(.L_33 - .L_32)
.L_32:
        /*00ac*/ 	.word	0x00000008
.L_33:


//--------------------- .nv.callgraph             --------------------------
	.section	.nv.callgraph,"",@"SHT_CUDA_CALLGRAPH"
	.align	4
	.sectionentsize	8
	.align		4
        /*0000*/ 	.word	0x00000000
	.align		4
        /*0004*/ 	.word	0xffffffff
	.align		4
        /*0008*/ 	.word	0x00000000
	.align		4
        /*000c*/ 	.word	0xfffffffe
	.align		4
        /*0010*/ 	.word	0x00000000
	.align		4
        /*0014*/ 	.word	0xfffffffd
	.align		4
        /*0018*/ 	.word	0x00000000
	.align		4
        /*001c*/ 	.word	0xfffffffc


//--------------------- .nv.constant4             --------------------------
	.section	.nv.constant4,"a",@progbits
	.align	8
	.align		8
.nv.constant4:
        /*0000*/ 	.dword	_$_str
	.align		8
        /*0008*/ 	.dword	_$_str_$_2


//--------------------- .text.triton_poi_fused__native_batch_norm_legit_no_training_mul_sigmoid_15 --------------------------
	.section	.text.triton_poi_fused__native_batch_norm_legit_no_training_mul_sigmoid_15,"ax",@progbits
	.align	128
        .global         triton_poi_fused__native_batch_norm_legit_no_training_mul_sigmoid_15
        .type           triton_poi_fused__native_batch_norm_legit_no_training_mul_sigmoid_15,@function
        .size           triton_poi_fused__native_batch_norm_legit_no_training_mul_sigmoid_15,(.L_x_1 - triton_poi_fused__native_batch_norm_legit_no_training_mul_sigmoid_15)
        .other          triton_poi_fused__native_batch_norm_legit_no_training_mul_sigmoid_15,@"STO_CUDA_ENTRY STV_DEFAULT"
triton_poi_fused__native_batch_norm_legit_no_training_mul_sigmoid_15:
.text.triton_poi_fused__native_batch_norm_legit_no_training_mul_sigmoid_15:
[----:B------:R-:W-:Y:S01]  /*0000*/  LDC R1, c[0x0][0x28] ;  /* 0x00000a00ff017b82 */ /* 0x000fe20000000800 */
[----:B------:R-:W1:Y:S07]  /*0010*/  S2R R0, SR_TID.X ;  /* 0x0000000000007919 */ /* 0x000e6e0000002100 */
[----:B------:R-:W2:Y:S01]  /*0020*/  LDC.64 R4, c[0x0][0x228] ;  /* 0x00008a00ff047b82 */ /* 0x000ea20000000a00 */
[----:B------:R-:W-:Y:S01]  /*0030*/  ULDC.64 UR4, c[0x0][0x208] ;  /* 0x0000820000047ab9 */ /* 0x000fe20000000a00 */
[----:B------:R-:W3:Y:S06]  /*0040*/  S2R R7, SR_CTAID.X ;  /* 0x0000000000077919 */ /* 0x000eec0000002500 */
[----:B------:R-:W4:Y:S08]  /*0050*/  LDC.64 R8, c[0x0][0x218] ;  /* 0x00008600ff087b82 */ /* 0x000f300000000a00 */
[----:B------:R-:W5:Y:S08]  /*0060*/  LDC.64 R12, c[0x0][0x220] ;  /* 0x00008800ff0c7b82 */ /* 0x000f700000000a00 */
[----:B------:R-:W5:Y:S01]  /*0070*/  LDC.64 R20, c[0x0][0x230] ;  /* 0x00008c00ff147b82 */ /* 0x000f620000000a00 */
[----:B-1----:R-:W-:-:S07]  /*0080*/  SHF.L.U32 R0, R0, 0x2, RZ ;  /* 0x0000000200007819 */ /* 0x002fce00000006ff */
[----:B------:R-:W1:Y:S01]  /*0090*/  LDC.64 R16, c[0x0][0x238] ;  /* 0x00008e00ff107b82 */ /* 0x000e620000000a00 */
[----:B---3--:R-:W-:Y:S02]  /*00a0*/  SHF.R.S32.HI R3, RZ, 0x16, R7 ;  /* 0x00000016ff037819 */ /* 0x008fe40000011407 */
[----:B------:R-:W-:Y:S02]  /*00b0*/  LOP3.LUT R0, R0, 0x1fc, RZ, 0xc0, !PT ;  /* 0x000001fc00007812 */ /* 0x000fe400078ec0ff */
[----:B------:R-:W-:Y:S02]  /*00c0*/  SGXT R3, R3, 0x1 ;  /* 0x000000010303781a */ /* 0x000fe40000000200 */
[----:B------:R-:W-:-:S04]  /*00d0*/  LEA R0, R7, R0, 0x9 ;  /* 0x0000000007007211 */ /* 0x000fc800078e48ff */
[----:B------:R-:W-:-:S04]  /*00e0*/  LEA.HI R3, R3, R0, RZ, 0x8 ;  /* 0x0000000003037211 */ /* 0x000fc800078f40ff */
[----:B------:R-:W-:-:S04]  /*00f0*/  LOP3.LUT R3, R3, 0xffffff00, RZ, 0xc0, !PT ;  /* 0xffffff0003037812 */ /* 0x000fc800078ec0ff */
[----:B------:R-:W-:-:S05]  /*0100*/  IADD3 R2, R0, -R3, RZ ;  /* 0x8000000300027210 */ /* 0x000fca0007ffe0ff */
[----:B--2---:R-:W-:-:S06]  /*0110*/  IMAD.WIDE R4, R2, 0x4, R4 ;  /* 0x0000000402047825 */ /* 0x004fcc00078e0204 */
[----:B------:R-:W2:Y:S01]  /*0120*/  LDG.E.EL.128 R4, desc[UR4][R4.64] ;  /* 0x0000000404047981 */ /* 0x000ea2000c2e1d00 */
[----:B----4-:R-:W-:-:S04]  /*0130*/  IMAD.WIDE R8, R0, 0x4, R8 ;  /* 0x0000000400087825 */ /* 0x010fc800078e0208 */
[C---:B-----5:R-:W-:Y:S02]  /*0140*/  IMAD.WIDE R12, R2.reuse, 0x4, R12 ;  /* 0x00000004020c7825 */ /* 0x060fe400078e020c */
[----:B------:R-:W3:Y:S04]  /*0150*/  LDG.E.128 R8, desc[UR4][R8.64] ;  /* 0x0000000408087981 */ /* 0x000ee8000c1e1d00 */
[----:B------:R-:W3:Y:S01]  /*0160*/  LDG.E.EL.128 R12, desc[UR4][R12.64] ;  /* 0x000000040c0c7981 */ /* 0x000ee2000c2e1d00 */
[----:B0-----:R-:W-:-:S04]  /*0170*/  IMAD.WIDE R20, R2, 0x4, R20 ;  /* 0x0000000402147825 */ /* 0x001fc800078e0214 */
[----:B-1----:R-:W-:Y:S02]  /*0180*/  IMAD.WIDE R16, R2, 0x4, R16 ;  /* 0x0000000402107825 */ /* 0x002fe400078e0210 */
[----:B------:R-:W4:Y:S04]  /*0190*/  LDG.E.EL.128 R20, desc[UR4][R20.64] ;  /* 0x0000000414147981 */ /* 0x000f28000c2e1d00 */
[----:B------:R-:W4:Y:S01]  /*01a0*/  LDG.E.EL.128 R16, desc[UR4][R16.64] ;  /* 0x0000000410107981 */ /* 0x000f22000c2e1d00 */
[----:B------:R-:W-:Y:S01]  /*01b0*/  HFMA2.MMA R2, -RZ, RZ, 1.625, 0 ;  /* 0x3e800000ff027435 */ /* 0x000fe200000001ff */
[----:B--2---:R-:W-:Y:S01]  /*01c0*/  FADD R4, R4, 9.9999997473787516356e-06 ;  /* 0x3727c5ac04047421 */ /* 0x004fe20000000000 */
[----:B------:R-:W-:Y:S01]  /*01d0*/  FADD R5, R5, 9.9999997473787516356e-06 ;  /* 0x3727c5ac05057421 */ /* 0x000fe20000000000 */
[----:B------:R-:W-:Y:S01]  /*01e0*/  FADD R6, R6, 9.9999997473787516356e-06 ;  /* 0x3727c5ac06067421 */ /* 0x000fe20000000000 */
[----:B------:R-:W-:Y:S01]  /*01f0*/  FADD R7, R7, 9.9999997473787516356e-06 ;  /* 0x3727c5ac07077421 */ /* 0x000fe20000000000 */
[----:B------:R-:W0:Y:S01]  /*0200*/  MUFU.SQRT R24, R4 ;  /* 0x0000000400187308 */ /* 0x000e220000002000 */
[----:B---3--:R-:W-:-:S07]  /*0210*/  FADD R8, R8, -R12 ;  /* 0x8000000c08087221 */ /* 0x008fce0000000000 */
[----:B------:R1:W2:Y:S01]  /*0220*/  MUFU.SQRT R25, R5 ;  /* 0x0000000500197308 */ /* 0x0002a20000002000 */
[----:B------:R-:W-:Y:S01]  /*0230*/  FADD R9, R9, -R13 ;  /* 0x8000000d09097221 */ /* 0x000fe20000000000 */
[----:B------:R-:W-:Y:S01]  /*0240*/  FADD R10, R10, -R14 ;  /* 0x8000000e0a0a7221 */ /* 0x000fe20000000000 */
[----:B------:R-:W-:Y:S01]  /*0250*/  FADD R11, R11, -R15 ;  /* 0x8000000f0b0b7221 */ /* 0x000fe20000000000 */
[----:B0-----:R-:W-:-:S04]  /*0260*/  FSETP.GT.AND P6, PT, R24, 8.50705917302346158658e+37, PT ;  /* 0x7e8000001800780b */ /* 0x001fc80003fc4000 */
[----:B------:R-:W0:Y:S01]  /*0270*/  MUFU.SQRT R3, R6 ;  /* 0x0000000600037308 */ /* 0x000e220000002000 */
[----:B------:R-:W-:Y:S02]  /*0280*/  FSETP.GEU.AND P5, PT, R24, 1.175494350822287508e-38, PT ;  /* 0x008000001800780b */ /* 0x000fe40003fae000 */
[----:B-1----:R-:W-:Y:S02]  /*0290*/  FSEL R5, R2, 1, P6 ;  /* 0x3f80000002057808 */ /* 0x002fe40003000000 */
[----:B--2---:R-:W-:-:S03]  /*02a0*/  FSETP.GT.AND P4, PT, R25, 8.50705917302346158658e+37, PT ;  /* 0x7e8000001900780b */ /* 0x004fc60003f84000 */
[----:B------:R-:W1:Y:S01]  /*02b0*/  MUFU.SQRT R7, R7 ;  /* 0x0000000700077308 */ /* 0x000e620000002000 */
[----:B------:R-:W-:Y:S02]  /*02c0*/  FSETP.GEU.AND P2, PT, R25, 1.175494350822287508e-38, PT ;  /* 0x008000001900780b */ /* 0x000fe40003f4e000 */
[----:B------:R-:W-:Y:S01]  /*02d0*/  FSEL R29, R2, 1, P4 ;  /* 0x3f800000021d7808 */ /* 0x000fe20002000000 */
[----:B------:R-:W-:Y:S02]  /*02e0*/  @P6 FMUL R24, R24, 0.25 ;  /* 0x3e80000018186820 */ /* 0x000fe40000400000 */
[----:B------:R-:W-:Y:S01]  /*02f0*/  @!P5 FMUL R5, R5, 16777216 ;  /* 0x4b8000000505d820 */ /* 0x000fe20000400000 */
[C---:B0-----:R-:W-:Y:S01]  /*0300*/  FSETP.GT.AND P3, PT, R3.reuse, 8.50705917302346158658e+37, PT ;  /* 0x7e8000000300780b */ /* 0x041fe20003f64000 */
[----:B------:R-:W-:Y:S01]  /*0310*/  @!P5 FMUL R24, R24, 16777216 ;  /* 0x4b8000001818d820 */ /* 0x000fe20000400000 */
[----:B------:R-:W-:Y:S02]  /*0320*/  FSETP.GEU.AND P0, PT, R3, 1.175494350822287508e-38, PT ;  /* 0x008000000300780b */ /* 0x000fe40003f0e000 */
[----:B------:R-:W-:Y:S01]  /*0330*/  FSEL R6, R2, 1, P3 ;  /* 0x3f80000002067808 */ /* 0x000fe20001800000 */
[----:B------:R-:W-:-:S02]  /*0340*/  @P4 FMUL R25, R25, 0.25 ;  /* 0x3e80000019194820 */ /* 0x000fc40000400000 */
[----:B------:R-:W0:Y:S01]  /*0350*/  MUFU.RCP R24, R24 ;  /* 0x0000001800187308 */ /* 0x000e220000001000 */
[----:B-1----:R-:W-:Y:S01]  /*0360*/  FSETP.GT.AND P1, PT, R7, 8.50705917302346158658e+37, PT ;  /* 0x7e8000000700780b */ /* 0x002fe20003f24000 */
[----:B------:R-:W-:Y:S01]  /*0370*/  @!P2 FMUL R25, R25, 16777216 ;  /* 0x4b8000001919a820 */ /* 0x000fe20000400000 */
[----:B------:R-:W-:Y:S01]  /*0380*/  FSETP.GEU.AND P6, PT, R7, 1.175494350822287508e-38, PT ;  /* 0x008000000700780b */ /* 0x000fe20003fce000 */
[----:B------:R-:W-:Y:S02]  /*0390*/  @!P2 FMUL R29, R29, 16777216 ;  /* 0x4b8000001d1da820 */ /* 0x000fe40000400000 */
[----:B------:R-:W-:Y:S02]  /*03a0*/  @P3 FMUL R3, R3, 0.25 ;  /* 0x3e80000003033820 */ /* 0x000fe40000400000 */
[----:B------:R-:W1:Y:S01]  /*03b0*/  MUFU.RCP R4, R25 ;  /* 0x0000001900047308 */ /* 0x000e620000001000 */
[----:B------:R-:W-:Y:S01]  /*03c0*/  @!P0 FMUL R6, R6, 16777216 ;  /* 0x4b80000006068820 */ /* 0x000fe20000400000 */
[----:B------:R-:W-:-:S04]  /*03d0*/  @!P0 FMUL R3, R3, 16777216 ;  /* 0x4b80000003038820 */ /* 0x000fc80000400000 */
[----:B------:R-:W-:Y:S01]  /*03e0*/  @P1 FMUL R7, R7, 0.25 ;  /* 0x3e80000007071820 */ /* 0x000fe20000400000 */
[----:B0-----:R-:W-:Y:S01]  /*03f0*/  FMUL R27, R24, R5 ;  /* 0x00000005181b7220 */ /* 0x001fe20000400000 */
[----:B------:R-:W0:Y:S02]  /*0400*/  MUFU.RCP R3, R3 ;  /* 0x0000000300037308 */ /* 0x000e240000001000 */
[----:B------:R-:W-:Y:S01]  /*0410*/  @!P6 FMUL R7, R7, 16777216 ;  /* 0x4b8000000707e820 */ /* 0x000fe20000400000 */
[----:B------:R-:W-:Y:S01]  /*0420*/  FMUL R27, R8, R27 ;  /* 0x0000001b081b7220 */ /* 0x000fe20000400000 */
[----:B------:R-:W-:Y:S01]  /*0430*/  FSEL R8, R2, 1, P1 ;  /* 0x3f80000002087808 */ /* 0x000fe20000800000 */
[----:B-1----:R-:W-:-:S03]  /*0440*/  FMUL R4, R4, R29 ;  /* 0x0000001d04047220 */ /* 0x002fc60000400000 */
[----:B------:R-:W1:Y:S01]  /*0450*/  MUFU.RCP R5, R7 ;  /* 0x0000000700057308 */ /* 0x000e620000001000 */
[----:B------:R-:W-:Y:S01]  /*0460*/  @!P6 FMUL R8, R8, 16777216 ;  /* 0x4b8000000808e820 */ /* 0x000fe20000400000 */
[----:B----4-:R-:W-:Y:S01]  /*0470*/  FFMA R16, R20, R27, R16 ;  /* 0x0000001b14107223 */ /* 0x010fe20000000010 */
[----:B------:R-:W-:Y:S01]  /*0480*/  FMUL R4, R9, R4 ;  /* 0x0000000409047220 */ /* 0x000fe20000400000 */
[----:B0-----:R-:W-:-:S03]  /*0490*/  FMUL R3, R3, R6 ;  /* 0x0000000603037220 */ /* 0x001fc60000400000 */
[----:B------:R-:W-:Y:S01]  /*04a0*/  FFMA R17, R21, R4, R17 ;  /* 0x0000000415117223 */ /* 0x000fe20000000011 */
[----:B------:R-:W-:Y:S01]  /*04b0*/  FADD R6, RZ, -R16 ;  /* 0x80000010ff067221 */ /* 0x000fe20000000000 */
[----:B------:R-:W-:-:S03]  /*04c0*/  FMUL R3, R10, R3 ;  /* 0x000000030a037220 */ /* 0x000fc60000400000 */
[----:B------:R-:W-:Y:S01]  /*04d0*/  FMUL R6, R6, 1.4426950216293334961 ;  /* 0x3fb8aa3b06067820 */ /* 0x000fe20000400000 */
[----:B-1----:R-:W-:Y:S01]  /*04e0*/  FMUL R8, R5, R8 ;  /* 0x0000000805087220 */ /* 0x002fe20000400000 */
[----:B------:R-:W-:Y:S01]  /*04f0*/  FFMA R18, R22, R3, R18 ;  /* 0x0000000316127223 */ /* 0x000fe20000000012 */
[----:B------:R-:W-:Y:S02]  /*0500*/  FADD R3, RZ, -R17 ;  /* 0x80000011ff037221 */ /* 0x000fe40000000000 */
[----:B------:R-:W-:Y:S01]  /*0510*/  FSETP.GEU.AND P0, PT, R6, -126, PT ;  /* 0xc2fc00000600780b */ /* 0x000fe20003f0e000 */
[----:B------:R-:W-:Y:S01]  /*0520*/  FMUL R8, R11, R8 ;  /* 0x000000080b087220 */ /* 0x000fe20000400000 */
[----:B------:R-:W-:Y:S01]  /*0530*/  FADD R4, RZ, -R18 ;  /* 0x80000012ff047221 */ /* 0x000fe20000000000 */
[----:B------:R-:W-:Y:S02]  /*0540*/  FMUL R5, R3, 1.4426950216293334961 ;  /* 0x3fb8aa3b03057820 */ /* 0x000fe40000400000 */
[----:B------:R-:W-:Y:S01]  /*0550*/  FFMA R19, R23, R8, R19 ;  /* 0x0000000817137223 */ /* 0x000fe20000000013 */
[----:B------:R-:W-:-:S02]  /*0560*/  FMUL R7, R4, 1.4426950216293334961 ;  /* 0x3fb8aa3b04077820 */ /* 0x000fc40000400000 */
[----:B------:R-:W-:Y:S01]  /*0570*/  FSETP.GEU.AND P1, PT, R5, -126, PT ;  /* 0xc2fc00000500780b */ /* 0x000fe20003f2e000 */
[----:B------:R-:W-:Y:S02]  /*0580*/  FADD R3, RZ, -R19 ;  /* 0x80000013ff037221 */ /* 0x000fe40000000000 */
[----:B------:R-:W-:Y:S02]  /*0590*/  FSETP.GEU.AND P2, PT, R7, -126, PT ;  /* 0xc2fc00000700780b */ /* 0x000fe40003f4e000 */
[----:B------:R-:W-:Y:S01]  /*05a0*/  FMUL R9, R3, 1.4426950216293334961 ;  /* 0x3fb8aa3b03097820 */ /* 0x000fe20000400000 */
[----:B------:R-:W-:-:S04]  /*05b0*/  @!P0 FMUL R6, R6, 0.5 ;  /* 0x3f00000006068820 */ /* 0x000fc80000400000 */
[----:B------:R-:W-:Y:S01]  /*05c0*/  FSETP.GEU.AND P3, PT, R9, -126, PT ;  /* 0xc2fc00000900780b */ /* 0x000fe20003f6e000 */
[----:B------:R-:W0:Y:S02]  /*05d0*/  MUFU.EX2 R3, R6 ;  /* 0x0000000600037308 */ /* 0x000e240000000800 */
[----:B------:R-:W-:-:S03]  /*05e0*/  @!P1 FMUL R5, R5, 0.5 ;  /* 0x3f00000005059820 */ /* 0x000fc60000400000 */
[----:B------:R-:W-:-:S03]  /*05f0*/  @!P2 FMUL R7, R7, 0.5 ;  /* 0x3f0000000707a820 */ /* 0x000fc60000400000 */
[----:B------:R-:W1:Y:S04]  /*0600*/  MUFU.EX2 R4, R5 ;  /* 0x0000000500047308 */ /* 0x000e680000000800 */
[----:B------:R-:W-:Y:S01]  /*0610*/  @!P3 FMUL R9, R9, 0.5 ;  /* 0x3f0000000909b820 */ /* 0x000fe20000400000 */
[----:B0-----:R-:W-:-:S03]  /*0620*/  @!P0 FMUL R3, R3, R3 ;  /* 0x0000000303038220 */ /* 0x001fc60000400000 */
[----:B------:R-:W0:Y:S01]  /*0630*/  MUFU.EX2 R8, R7 ;  /* 0x0000000700087308 */ /* 0x000e220000000800 */
[----:B------:R-:W-:Y:S01]  /*0640*/  FADD R3, R3, 1 ;  /* 0x3f80000003037421 */ /* 0x000fe20000000000 */
[----:B-1----:R-:W-:-:S06]  /*0650*/  @!P1 FMUL R4, R4, R4 ;  /* 0x0000000404049220 */ /* 0x002fcc0000400000 */
[----:B------:R-:W1:Y:S01]  /*0660*/  MUFU.EX2 R10, R9 ;  /* 0x00000009000a7308 */ /* 0x000e620000000800 */
[----:B------:R-:W-:Y:S01]  /*0670*/  FSETP.GT.AND P0, PT, R3, 8.50705917302346158658e+37, PT ;  /* 0x7e8000000300780b */ /* 0x000fe20003f04000 */
[----:B------:R-:W-:Y:S02]  /*0680*/  FADD R6, R4, 1 ;  /* 0x3f80000004067421 */ /* 0x000fe40000000000 */
[----:B------:R-:W2:Y:S01]  /*0690*/  LDC.64 R4, c[0x0][0x210] ;  /* 0x00008400ff047b82 */ /* 0x000ea20000000a00 */
[----:B------:R-:W-:Y:S01]  /*06a0*/  FSEL R12, R2, 1, P0 ;  /* 0x3f800000020c7808 */ /* 0x000fe20000000000 */
[----:B0-----:R-:W-:Y:S01]  /*06b0*/  @!P2 FMUL R8, R8, R8 ;  /* 0x000000080808a220 */ /* 0x001fe20000400000 */
[----:B------:R-:W-:-:S03]  /*06c0*/  FSETP.GT.AND P1, PT, R6, 8.50705917302346158658e+37, PT ;  /* 0x7e8000000600780b */ /* 0x000fc60003f24000 */
[----:B------:R-:W-:Y:S01]  /*06d0*/  FADD R8, R8, 1 ;  /* 0x3f80000008087421 */ /* 0x000fe20000000000 */
[----:B------:R-:W-:-:S03]  /*06e0*/  FSEL R7, R2, 1, P1 ;  /* 0x3f80000002077808 */ /* 0x000fc60000800000 */
[----:B------:R-:W-:Y:S01]  /*06f0*/  @P0 FMUL R3, R3, 0.25 ;  /* 0x3e80000003030820 */ /* 0x000fe20000400000 */
[----:B-1----:R-:W-:Y:S01]  /*0700*/  @!P3 FMUL R10, R10, R10 ;  /* 0x0000000a0a0ab220 */ /* 0x002fe20000400000 */
[----:B------:R-:W-:-:S03]  /*0710*/  FSETP.GT.AND P2, PT, R8, 8.50705917302346158658e+37, PT ;  /* 0x7e8000000800780b */ /* 0x000fc60003f44000 */
[----:B------:R-:W-:Y:S01]  /*0720*/  FADD R10, R10, 1 ;  /* 0x3f8000000a0a7421 */ /* 0x000fe20000000000 */
[----:B------:R-:W0:Y:S01]  /*0730*/  MUFU.RCP R3, R3 ;  /* 0x0000000300037308 */ /* 0x000e220000001000 */
[----:B------:R-:W-:Y:S01]  /*0740*/  @P1 FMUL R6, R6, 0.25 ;  /* 0x3e80000006061820 */ /* 0x000fe20000400000 */
[----:B------:R-:W-:Y:S02]  /*0750*/  FSEL R9, R2, 1, P2 ;  /* 0x3f80000002097808 */ /* 0x000fe40001000000 */
[----:B------:R-:W-:-:S04]  /*0760*/  FSETP.GT.AND P3, PT, R10, 8.50705917302346158658e+37, PT ;  /* 0x7e8000000a00780b */ /* 0x000fc80003f64000 */
[----:B------:R-:W1:Y:S01]  /*0770*/  MUFU.RCP R6, R6 ;  /* 0x0000000600067308 */ /* 0x000e620000001000 */
[----:B------:R-:W-:Y:S01]  /*0780*/  @P2 FMUL R8, R8, 0.25 ;  /* 0x3e80000008082820 */ /* 0x000fe20000400000 */
[----:B------:R-:W-:Y:S01]  /*0790*/  FSEL R11, R2, 1, P3 ;  /* 0x3f800000020b7808 */ /* 0x000fe20001800000 */
[----:B--2---:R-:W-:-:S04]  /*07a0*/  IMAD.WIDE R4, R0, 0x4, R4 ;  /* 0x0000000400047825 */ /* 0x004fc800078e0204 */
[----:B0-----:R-:W-:Y:S01]  /*07b0*/  FMUL R3, R3, R12 ;  /* 0x0000000c03037220 */ /* 0x001fe20000400000 */
[----:B------:R-:W0:Y:S01]  /*07c0*/  MUFU.RCP R8, R8 ;  /* 0x0000000800087308 */ /* 0x000e220000001000 */
[----:B------:R-:W-:Y:S02]  /*07d0*/  @P3 FMUL R10, R10, 0.25 ;  /* 0x3e8000000a0a3820 */ /* 0x000fe40000400000 */
[----:B------:R-:W-:Y:S01]  /*07e0*/  FMUL R16, R16, R3 ;  /* 0x0000000310107220 */ /* 0x000fe20000400000 */
[----:B-1----:R-:W-:-:S04]  /*07f0*/  FMUL R6, R6, R7 ;  /* 0x0000000706067220 */ /* 0x002fc80000400000 */
[----:B------:R-:W1:Y:S01]  /*0800*/  MUFU.RCP R10, R10 ;  /* 0x0000000a000a7308 */ /* 0x000e620000001000 */
[----:B------:R-:W-:Y:S01]  /*0810*/  FMUL R17, R17, R6 ;  /* 0x0000000611117220 */ /* 0x000fe20000400000 */
[----:B0-----:R-:W-:-:S04]  /*0820*/  FMUL R9, R8, R9 ;  /* 0x0000000908097220 */ /* 0x001fc80000400000 */
[----:B------:R-:W-:Y:S01]  /*0830*/  FMUL R18, R18, R9 ;  /* 0x0000000912127220 */ /* 0x000fe20000400000 */
[----:B-1----:R-:W-:-:S04]  /*0840*/  FMUL R2, R10, R11 ;  /* 0x0000000b0a027220 */ /* 0x002fc80000400000 */
[----:B------:R-:W-:-:S05]  /*0850*/  FMUL R19, R19, R2 ;  /* 0x0000000213137220 */ /* 0x000fca0000400000 */
[----:B------:R-:W-:Y:S01]  /*0860*/  STG.E.128 desc[UR4][R4.64], R16 ;  /* 0x0000001004007986 */ /* 0x000fe2000c101d04 */
[----:B------:R-:W-:Y:S05]  /*0870*/  EXIT ;  /* 0x000000000000794d */ /* 0x000fea0003800000 */
.L_x_0:
[----:B------:R-:W-:-:S00]  /*0880*/  BRA `(.L_x_0) ;  /* 0xfffffffc00fc7947 */ /* 0x000fc0000383ffff */
[----:B------:R-:W-:-:S00]  /*0890*/  NOP ;  /* 0x0000000000007918 */ /* 0x000fc00000000000 */
        /* <DEDUP_REMOVED lines=14> */
.L_x_1:


//--------------------- .nv.global.init           --------------------------
	.section	.nv.global.init,"aw",@progbits
.nv.global.init:
	.type		_$_str,@object
	.size		_$_str,(_$_str_$_2 - _$_str)
_$_str:
        /*0000*/ 	.byte	0x5f, 0x5f, 0x43, 0x55, 0x44, 0x41, 0x5f, 0x46, 0x54, 0x5a, 0x00
	.type		_$_str_$_2,@object
	.size		_$_str_$_2,(.L_1 - _$_str_$_2)
_$_str_$_2:
        /*000b*/ 	.byte	0x5f, 0x5f, 0x43, 0x55, 0x44, 0x41, 0x5f, 0x50, 0x52, 0x45, 0x43, 0x5f, 0x53, 0x51, 0x52, 0x54
        /*001b*/ 	.byte	0x00
.L_1:


//--------------------- .nv.constant0.triton_poi_fused__native_batch_norm_legit_no_training_mul_sigmoid_15 --------------------------
	.section	.nv.constant0.triton_poi_fused__native_batch_norm_legit_no_training_mul_sigmoid_15,"a",@progbits
	.sectionflags	@""
	.align	4
.nv.constant0.triton_poi_fused__native_batch_norm_legit_no_training_mul_sigmoid_15:
	.zero		580
